//
// Generated by NVIDIA NVVM Compiler
//
// Compiler Build ID: CL-36424714
// Cuda compilation tools, release 13.0, V13.0.88
// Based on NVVM 20.0.0
//

.version 9.0
.target sm_100
.address_size 64

	// .globl	_Z15MatrixMulKernelPfS_S_i

.visible .entry _Z15MatrixMulKernelPfS_S_i(
	.param .u64 .ptr .align 1 _Z15MatrixMulKernelPfS_S_i_param_0,
	.param .u64 .ptr .align 1 _Z15MatrixMulKernelPfS_S_i_param_1,
	.param .u64 .ptr .align 1 _Z15MatrixMulKernelPfS_S_i_param_2,
	.param .u32 _Z15MatrixMulKernelPfS_S_i_param_3
)
{
	.reg .pred 	%p<10>;
	.reg .b32 	%r<64>;
	.reg .b32 	%f<68>;
	.reg .b64 	%rd<65>;

	ld.param.u64 	%rd11, [_Z15MatrixMulKernelPfS_S_i_param_0];
	ld.param.u64 	%rd12, [_Z15MatrixMulKernelPfS_S_i_param_1];
	ld.param.u64 	%rd10, [_Z15MatrixMulKernelPfS_S_i_param_2];
	ld.param.u32 	%r36, [_Z15MatrixMulKernelPfS_S_i_param_3];
	cvta.to.global.u64 	%rd1, %rd12;
	cvta.to.global.u64 	%rd2, %rd11;
	mov.u32 	%r1, %tid.y;
	setp.lt.s32 	%p1, %r36, 1;
	mov.f32 	%f67, 0f00000000;
	@%p1 bra 	$L__BB0_12;
	mul.lo.s32 	%r2, %r36, %r1;
	and.b32  	%r3, %r36, 7;
	setp.lt.u32 	%p2, %r36, 8;
	mov.f32 	%f67, 0f00000000;
	mov.b32 	%r62, 0;
	@%p2 bra 	$L__BB0_4;
	and.b32  	%r62, %r36, 2147483640;
	neg.s32 	%r60, %r62;
	add.s32 	%r59, %r1, %r36;
	shl.b32 	%r7, %r36, 3;
	shl.b32 	%r38, %r36, 1;
	add.s32 	%r58, %r1, %r38;
	mad.lo.s32 	%r57, %r36, 3, %r1;
	shl.b32 	%r39, %r36, 2;
	add.s32 	%r56, %r1, %r39;
	mad.lo.s32 	%r55, %r36, 5, %r1;
	mad.lo.s32 	%r54, %r36, 6, %r1;
	mad.lo.s32 	%r53, %r36, 7, %r1;
	mul.wide.u32 	%rd13, %r1, 4;
	add.s64 	%rd64, %rd1, %rd13;
	mul.wide.u32 	%rd4, %r7, 4;
	mul.wide.u32 	%rd14, %r2, 4;
	add.s64 	%rd15, %rd14, %rd2;
	add.s64 	%rd63, %rd15, 16;
	mov.f32 	%f67, 0f00000000;
$L__BB0_3:
	.pragma "nounroll";
	ld.global.f32 	%f17, [%rd63+-16];
	ld.global.f32 	%f18, [%rd64];
	fma.rn.f32 	%f19, %f17, %f18, %f67;
	ld.global.f32 	%f20, [%rd63+-12];
	mul.wide.u32 	%rd16, %r59, 4;
	add.s64 	%rd17, %rd1, %rd16;
	ld.global.f32 	%f21, [%rd17];
	fma.rn.f32 	%f22, %f20, %f21, %f19;
	ld.global.f32 	%f23, [%rd63+-8];
	mul.wide.u32 	%rd18, %r58, 4;
	add.s64 	%rd19, %rd1, %rd18;
	ld.global.f32 	%f24, [%rd19];
	fma.rn.f32 	%f25, %f23, %f24, %f22;
	ld.global.f32 	%f26, [%rd63+-4];
	mul.wide.u32 	%rd20, %r57, 4;
	add.s64 	%rd21, %rd1, %rd20;
	ld.global.f32 	%f27, [%rd21];
	fma.rn.f32 	%f28, %f26, %f27, %f25;
	ld.global.f32 	%f29, [%rd63];
	mul.wide.u32 	%rd22, %r56, 4;
	add.s64 	%rd23, %rd1, %rd22;
	ld.global.f32 	%f30, [%rd23];
	fma.rn.f32 	%f31, %f29, %f30, %f28;
	ld.global.f32 	%f32, [%rd63+4];
	mul.wide.u32 	%rd24, %r55, 4;
	add.s64 	%rd25, %rd1, %rd24;
	ld.global.f32 	%f33, [%rd25];
	fma.rn.f32 	%f34, %f32, %f33, %f31;
	ld.global.f32 	%f35, [%rd63+8];
	mul.wide.u32 	%rd26, %r54, 4;
	add.s64 	%rd27, %rd1, %rd26;
	ld.global.f32 	%f36, [%rd27];
	fma.rn.f32 	%f37, %f35, %f36, %f34;
	ld.global.f32 	%f38, [%rd63+12];
	mul.wide.u32 	%rd28, %r53, 4;
	add.s64 	%rd29, %rd1, %rd28;
	ld.global.f32 	%f39, [%rd29];
	fma.rn.f32 	%f67, %f38, %f39, %f37;
	add.s32 	%r60, %r60, 8;
	add.s32 	%r59, %r59, %r7;
	add.s32 	%r58, %r58, %r7;
	add.s32 	%r57, %r57, %r7;
	add.s32 	%r56, %r56, %r7;
	add.s32 	%r55, %r55, %r7;
	add.s32 	%r54, %r54, %r7;
	add.s32 	%r53, %r53, %r7;
	add.s64 	%rd64, %rd64, %rd4;
	add.s64 	%rd63, %rd63, 32;
	setp.ne.s32 	%p3, %r60, 0;
	@%p3 bra 	$L__BB0_3;
$L__BB0_4:
	setp.eq.s32 	%p4, %r3, 0;
	@%p4 bra 	$L__BB0_12;
	and.b32  	%r31, %r36, 3;
	setp.lt.u32 	%p5, %r3, 4;
	@%p5 bra 	$L__BB0_7;
	add.s32 	%r40, %r62, %r2;
	mul.wide.u32 	%rd30, %r40, 4;
	add.s64 	%rd31, %rd2, %rd30;
	ld.global.f32 	%f41, [%rd31];
	mad.lo.s32 	%r41, %r62, %r36, %r1;
	mul.wide.u32 	%rd32, %r41, 4;
	add.s64 	%rd33, %rd1, %rd32;
	ld.global.f32 	%f42, [%rd33];
	fma.rn.f32 	%f43, %f41, %f42, %f67;
	cvt.u64.u32 	%rd34, %r2;
	cvt.u64.u32 	%rd35, %r62;
	add.s64 	%rd36, %rd35, %rd34;
	shl.b64 	%rd37, %rd36, 2;
	add.s64 	%rd38, %rd2, %rd37;
	ld.global.f32 	%f44, [%rd38+4];
	add.s32 	%r42, %r41, %r36;
	mul.wide.u32 	%rd39, %r42, 4;
	add.s64 	%rd40, %rd1, %rd39;
	ld.global.f32 	%f45, [%rd40];
	fma.rn.f32 	%f46, %f44, %f45, %f43;
	ld.global.f32 	%f47, [%rd38+8];
	add.s32 	%r43, %r42, %r36;
	mul.wide.u32 	%rd41, %r43, 4;
	add.s64 	%rd42, %rd1, %rd41;
	ld.global.f32 	%f48, [%rd42];
	fma.rn.f32 	%f49, %f47, %f48, %f46;
	ld.global.f32 	%f50, [%rd38+12];
	add.s32 	%r44, %r43, %r36;
	mul.wide.u32 	%rd43, %r44, 4;
	add.s64 	%rd44, %rd1, %rd43;
	ld.global.f32 	%f51, [%rd44];
	fma.rn.f32 	%f67, %f50, %f51, %f49;
	add.s32 	%r62, %r62, 4;
$L__BB0_7:
	setp.eq.s32 	%p6, %r31, 0;
	@%p6 bra 	$L__BB0_12;
	setp.eq.s32 	%p7, %r31, 1;
	@%p7 bra 	$L__BB0_10;
	add.s32 	%r45, %r62, %r2;
	mul.wide.u32 	%rd45, %r45, 4;
	add.s64 	%rd46, %rd2, %rd45;
	ld.global.f32 	%f53, [%rd46];
	mad.lo.s32 	%r46, %r62, %r36, %r1;
	mul.wide.u32 	%rd47, %r46, 4;
	add.s64 	%rd48, %rd1, %rd47;
	ld.global.f32 	%f54, [%rd48];
	fma.rn.f32 	%f55, %f53, %f54, %f67;
	cvt.u64.u32 	%rd49, %r2;
	cvt.u64.u32 	%rd50, %r62;
	add.s64 	%rd51, %rd50, %rd49;
	shl.b64 	%rd52, %rd51, 2;
	add.s64 	%rd53, %rd2, %rd52;
	ld.global.f32 	%f56, [%rd53+4];
	add.s32 	%r47, %r46, %r36;
	mul.wide.u32 	%rd54, %r47, 4;
	add.s64 	%rd55, %rd1, %rd54;
	ld.global.f32 	%f57, [%rd55];
	fma.rn.f32 	%f67, %f56, %f57, %f55;
	add.s32 	%r62, %r62, 2;
$L__BB0_10:
	and.b32  	%r48, %r36, 1;
	setp.eq.b32 	%p8, %r48, 1;
	not.pred 	%p9, %p8;
	@%p9 bra 	$L__BB0_12;
	add.s32 	%r49, %r62, %r2;
	mul.wide.u32 	%rd56, %r49, 4;
	add.s64 	%rd57, %rd2, %rd56;
	ld.global.f32 	%f58, [%rd57];
	mad.lo.s32 	%r50, %r62, %r36, %r1;
	mul.wide.u32 	%rd58, %r50, 4;
	add.s64 	%rd59, %rd1, %rd58;
	ld.global.f32 	%f59, [%rd59];
	fma.rn.f32 	%f67, %f58, %f59, %f67;
$L__BB0_12:
	cvta.to.global.u64 	%rd60, %rd10;
	mov.u32 	%r51, %tid.x;
	mad.lo.s32 	%r52, %r36, %r1, %r51;
	mul.wide.s32 	%rd61, %r52, 4;
	add.s64 	%rd62, %rd60, %rd61;
	st.global.f32 	[%rd62], %f67;
	ret;

}


// ===== COMPILED SASS (sm_100) =====

	.target	sm_100

	.elftype	@"ET_EXEC"


//--------------------- .note.nv.tkinfo           --------------------------
	.section	.note.nv.tkinfo,"",@"SHT_NOTE"
	.sectionflags	@"SHF_NOTE_NV_TKINFO"
	.tkinfo
        /*0018*/ 	.word	0x00000002
        /*0030*/ 	.string	""
        /*0030*/ 	.string	"ptxas"
        /*0030*/ 	.string	"Cuda compilation tools, release 13.0, V13.0.88"
        /*0030*/ 	.string	"Build cuda_13.0.r13.0/compiler.36424714_0"
        /*0030*/ 	.string	"-arch sm_100 -m 64 "



//--------------------- .note.nv.cuinfo           --------------------------
	.section	.note.nv.cuinfo,"",@"SHT_NOTE"
	.sectionflags	@"SHF_NOTE_NV_CUINFO"
        /*0018*/ 	.short	0x0002
        /*001a*/ 	.short	0x0064
        /*001c*/ 	.short	0x0082
	.zero		2


//--------------------- .nv.info                  --------------------------
	.section	.nv.info,"",@"SHT_CUDA_INFO"
	.align	4


	//----- nvinfo : EIATTR_REGCOUNT
	.align		4
        /*0000*/ 	.byte	0x04, 0x2f
        /*0002*/ 	.short	(.L_1 - .L_0)
	.align		4
.L_0:
        /*0004*/ 	.word	index@(_Z15MatrixMulKernelPfS_S_i)
        /*0008*/ 	.word	0x00000020


	//----- nvinfo : EIATTR_FRAME_SIZE
	.align		4
.L_1:
        /*000c*/ 	.byte	0x04, 0x11
        /*000e*/ 	.short	(.L_3 - .L_2)
	.align		4
.L_2:
        /*0010*/ 	.word	index@(_Z15MatrixMulKernelPfS_S_i)
        /*0014*/ 	.word	0x00000000


	//----- nvinfo : EIATTR_MIN_STACK_SIZE
	.align		4
.L_3:
        /*0018*/ 	.byte	0x04, 0x12
        /*001a*/ 	.short	(.L_5 - .L_4)
	.align		4
.L_4:
        /*001c*/ 	.word	index@(_Z15MatrixMulKernelPfS_S_i)
        /*0020*/ 	.word	0x00000000
.L_5:


//--------------------- .nv.compat                --------------------------
	.section	.nv.compat,"",@"SHT_CUDA_COMPAT_INFO"
	.align	4
        /*0000*/ 	.byte	0x02, 0x09, 0x00, 0x00, 0x02, 0x02, 0x01, 0x00, 0x02, 0x05, 0x05, 0x00, 0x03, 0x07, 0x01, 0x01
        /*0010*/ 	.byte	0x02, 0x03, 0x00, 0x00, 0x02, 0x06, 0x01, 0x00, 0x04, 0x0b, 0x08, 0x00, 0x09, 0x00, 0x00, 0x00
        /*0020*/ 	.byte	0x00, 0x00, 0x00, 0x00


//--------------------- .nv.info._Z15MatrixMulKernelPfS_S_i --------------------------
	.section	.nv.info._Z15MatrixMulKernelPfS_S_i,"",@"SHT_CUDA_INFO"
	.sectionflags	@""
	.align	4


	//----- nvinfo : EIATTR_CUDA_API_VERSION
	.align		4
        /*0000*/ 	.byte	0x04, 0x37
        /*0002*/ 	.short	(.L_7 - .L_6)
.L_6:
        /*0004*/ 	.word	0x00000082


	//----- nvinfo : EIATTR_KPARAM_INFO
	.align		4
.L_7:
        /*0008*/ 	.byte	0x04, 0x17
        /*000a*/ 	.short	(.L_9 - .L_8)
.L_8:
        /*000c*/ 	.word	0x00000000
        /*0010*/ 	.short	0x0003
        /*0012*/ 	.short	0x0018
        /*0014*/ 	.byte	0x00, 0xf0, 0x11, 0x00


	//----- nvinfo : EIATTR_KPARAM_INFO
	.align		4
.L_9:
        /*0018*/ 	.byte	0x04, 0x17
        /*001a*/ 	.short	(.L_11 - .L_10)
.L_10:
        /*001c*/ 	.word	0x00000000
        /*0020*/ 	.short	0x0002
        /*0022*/ 	.short	0x0010
        /*0024*/ 	.byte	0x00, 0xf5, 0x21, 0x00


	//----- nvinfo : EIATTR_KPARAM_INFO
	.align		4
.L_11:
        /*0028*/ 	.byte	0x04, 0x17
        /*002a*/ 	.short	(.L_13 - .L_12)
.L_12:
        /*002c*/ 	.word	0x00000000
        /*0030*/ 	.short	0x0001
        /*0032*/ 	.short	0x0008
        /*0034*/ 	.byte	0x00, 0xf5, 0x21, 0x00


	//----- nvinfo : EIATTR_KPARAM_INFO
	.align		4
.L_13:
        /*0038*/ 	.byte	0x04, 0x17
        /*003a*/ 	.short	(.L_15 - .L_14)
.L_14:
        /*003c*/ 	.word	0x00000000
        /*0040*/ 	.short	0x0000
        /*0042*/ 	.short	0x0000
        /*0044*/ 	.byte	0x00, 0xf5, 0x21, 0x00


	//----- nvinfo : EIATTR_SPARSE_MMA_MASK
	.align		4
.L_15:
        /*0048*/ 	.byte	0x03, 0x50
        /*004a*/ 	.short	0x0000


	//----- nvinfo : EIATTR_MAXREG_COUNT
	.align		4
        /*004c*/ 	.byte	0x03, 0x1b
        /*004e*/ 	.short	0x00ff


	//----- nvinfo : EIATTR_MERCURY_ISA_VERSION
	.align		4
        /*0050*/ 	.byte	0x03, 0x5f
        /*0052*/ 	.short	0x0101


	//----- nvinfo : EIATTR_VRC_CTA_INIT_COUNT
	.align		4
        /*0054*/ 	.byte	0x02, 0x4a
	.zero		1
	.zero		1


	//----- nvinfo : EIATTR_EXIT_INSTR_OFFSETS
	.align		4
        /*0058*/ 	.byte	0x04, 0x1c
        /*005a*/ 	.short	(.L_17 - .L_16)


	//   ....[0]....
.L_16:
        /*005c*/ 	.word	0x00000960


	//----- nvinfo : EIATTR_CBANK_PARAM_SIZE
	.align		4
.L_17:
        /*0060*/ 	.byte	0x03, 0x19
        /*0062*/ 	.short	0x001c


	//----- nvinfo : EIATTR_PARAM_CBANK
	.align		4
        /*0064*/ 	.byte	0x04, 0x0a
        /*0066*/ 	.short	(.L_19 - .L_18)
	.align		4
.L_18:
        /*0068*/ 	.word	index@(.nv.constant0._Z15MatrixMulKernelPfS_S_i)
        /*006c*/ 	.short	0x0380
        /*006e*/ 	.short	0x001c


	//----- nvinfo : EIATTR_SW_WAR
	.align		4
.L_19:
        /*0070*/ 	.byte	0x04, 0x36
        /*0072*/ 	.short	(.L_21 - .L_20)
.L_20:
        /*0074*/ 	.word	0x00000008
.L_21:


//--------------------- .nv.callgraph             --------------------------
	.section	.nv.callgraph,"",@"SHT_CUDA_CALLGRAPH"
	.align	4
	.sectionentsize	8
	.align		4
        /*0000*/ 	.word	0x00000000
	.align		4
        /*0004*/ 	.word	0xffffffff
	.align		4
        /*0008*/ 	.word	0x00000000
	.align		4
        /*000c*/ 	.word	0xfffffffe
	.align		4
        /*0010*/ 	.word	0x00000000
	.align		4
        /*0014*/ 	.word	0xfffffffd
	.align		4
        /*0018*/ 	.word	0x00000000
	.align		4
        /*001c*/ 	.word	0xfffffffc


//--------------------- .text._Z15MatrixMulKernelPfS_S_i --------------------------
	.section	.text._Z15MatrixMulKernelPfS_S_i,"ax",@progbits
	.align	128
        .global         _Z15MatrixMulKernelPfS_S_i
        .type           _Z15MatrixMulKernelPfS_S_i,@function
        .size           _Z15MatrixMulKernelPfS_S_i,(.L_x_5 - _Z15MatrixMulKernelPfS_S_i)
        .other          _Z15MatrixMulKernelPfS_S_i,@"STO_CUDA_ENTRY STV_DEFAULT"
_Z15MatrixMulKernelPfS_S_i:
.text._Z15MatrixMulKernelPfS_S_i:
[----:B------:R-:W-:Y:S08]  /*0000*/  LDC R1, c[0x0][0x37c] ;  /* 0x0000df00ff017b82 */ /* 0x000ff00000000800 */
[----:B------:R-:W0:Y:S01]  /*0010*/  LDC R0, c[0x0][0x398] ;  /* 0x0000e600ff007b82 */ /* 0x000e220000000800 */
[----:B------:R-:W1:Y:S01]  /*0020*/  S2R R3, SR_TID.Y ;  /* 0x0000000000037919 */ /* 0x000e620000002200 */
[----:B------:R-:W2:Y:S01]  /*0030*/  LDCU.64 UR4, c[0x0][0x358] ;  /* 0x00006b00ff0477ac */ /* 0x000ea20008000a00 */
[----:B------:R-:W-:Y:S01]  /*0040*/  HFMA2 R20, -RZ, RZ, 0, 0 ;  /* 0x00000000ff147431 */ /* 0x000fe200000001ff */
[----:B0-----:R-:W-:-:S13]  /*0050*/  ISETP.GE.AND P0, PT, R0, 0x1, PT ;  /* 0x000000010000780c */ /* 0x001fda0003f06270 */
[----:B-12---:R-:W-:Y:S05]  /*0060*/  @!P0 BRA `(.L_x_0) ;  /* 0x0000000800288947 */ /* 0x006fea0003800000 */
[C---:B------:R-:W-:Y:S01]  /*0070*/  ISETP.GE.U32.AND P1, PT, R0.reuse, 0x8, PT ;  /* 0x000000080000780c */ /* 0x040fe20003f26070 */
[----:B------:R-:W-:Y:S01]  /*0080*/  IMAD R5, R3, R0, RZ ;  /* 0x0000000003057224 */ /* 0x000fe200078e02ff */
[----:B------:R-:W-:Y:S02]  /*0090*/  LOP3.LUT R4, R0, 0x7, RZ, 0xc0, !PT ;  /* 0x0000000700047812 */ /* 0x000fe400078ec0ff */
[----:B------:R-:W-:Y:S02]  /*00a0*/  MOV R20, RZ ;  /* 0x000000ff00147202 */ /* 0x000fe40000000f00 */
[----:B------:R-:W-:Y:S02]  /*00b0*/  ISETP.NE.AND P0, PT, R4, RZ, PT ;  /* 0x000000ff0400720c */ /* 0x000fe40003f05270 */
[----:B------:R-:W-:-:S05]  /*00c0*/  MOV R6, RZ ;  /* 0x000000ff00067202 */ /* 0x000fca0000000f00 */
[----:B------:R-:W-:Y:S06]  /*00d0*/  @!P1 BRA `(.L_x_1) ;  /* 0x0000000000fc9947 */ /* 0x000fec0003800000 */
[----:B------:R-:W0:Y:S01]  /*00e0*/  LDC.64 R6, c[0x0][0x380] ;  /* 0x0000e000ff067b82 */ /* 0x000e220000000a00 */
[----:B------:R-:W-:Y:S01]  /*00f0*/  IADD3 R2, PT, PT, R3, R0, RZ ;  /* 0x0000000003027210 */ /* 0x000fe20007ffe0ff */
[C-C-:B------:R-:W-:Y:S01]  /*0100*/  IMAD R10, R0.reuse, 0x3, R3.reuse ;  /* 0x00000003000a7824 */ /* 0x140fe200078e0203 */
[C---:B------:R-:W-:Y:S01]  /*0110*/  SHF.L.U32 R9, R0.reuse, 0x3, RZ ;  /* 0x0000000300097819 */ /* 0x040fe200000006ff */
[C-C-:B------:R-:W-:Y:S01]  /*0120*/  IMAD R24, R0.reuse, 0x5, R3.reuse ;  /* 0x0000000500187824 */ /* 0x140fe200078e0203 */
[CC--:B------:R-:W-:Y:S01]  /*0130*/  LEA R8, R0.reuse, R3.reuse, 0x1 ;  /* 0x0000000300087211 */ /* 0x0c0fe200078e08ff */
[C-C-:B------:R-:W-:Y:S01]  /*0140*/  IMAD R25, R0.reuse, 0x6, R3.reuse ;  /* 0x0000000600197824 */ /* 0x140fe200078e0203 */
[C---:B------:R-:W-:Y:S01]  /*0150*/  LEA R11, R0.reuse, R3, 0x2 ;  /* 0x00000003000b7211 */ /* 0x040fe200078e10ff */
[----:B------:R-:W1:Y:S01]  /*0160*/  LDC.64 R12, c[0x0][0x388] ;  /* 0x0000e200ff0c7b82 */ /* 0x000e620000000a00 */
[----:B------:R-:W-:Y:S01]  /*0170*/  IMAD R26, R0, 0x7, R3 ;  /* 0x00000007001a7824 */ /* 0x000fe200078e0203 */
[----:B------:R-:W-:Y:S01]  /*0180*/  MOV R20, RZ ;  /* 0x000000ff00147202 */ /* 0x000fe20000000f00 */
[----:B0-----:R-:W-:-:S03]  /*0190*/  IMAD.WIDE.U32 R6, R5, 0x4, R6 ;  /* 0x0000000405067825 */ /* 0x001fc600078e0006 */
[----:B------:R-:W-:Y:S02]  /*01a0*/  IADD3 R21, P1, PT, R6, 0x10, RZ ;  /* 0x0000001006157810 */ /* 0x000fe40007f3e0ff */
[----:B------:R-:W-:Y:S01]  /*01b0*/  LOP3.LUT R6, R0, 0x7ffffff8, RZ, 0xc0, !PT ;  /* 0x7ffffff800067812 */ /* 0x000fe200078ec0ff */
[----:B-1----:R-:W-:Y:S01]  /*01c0*/  IMAD.WIDE.U32 R16, R3, 0x4, R12 ;  /* 0x0000000403107825 */ /* 0x002fe200078e000c */
[----:B------:R-:W-:-:S03]  /*01d0*/  IADD3.X R28, PT, PT, RZ, R7, RZ, P1, !PT ;  /* 0x00000007ff1c7210 */ /* 0x000fc60000ffe4ff */
[----:B------:R-:W-:-:S07]  /*01e0*/  IMAD.MOV R7, RZ, RZ, -R6 ;  /* 0x000000ffff077224 */ /* 0x000fce00078e0a06 */
.L_x_2:
[----:B------:R-:W-:Y:S01]  /*01f0*/  MOV R14, R21 ;  /* 0x00000015000e7202 */ /* 0x000fe20000000f00 */
[----:B------:R-:W2:Y:S01]  /*0200*/  LDG.E R22, desc[UR4][R16.64] ;  /* 0x0000000410167981 */ /* 0x000ea2000c1e1900 */
[----:B------:R-:W-:-:S05]  /*0210*/  MOV R15, R28 ;  /* 0x0000001c000f7202 */ /* 0x000fca0000000f00 */
[----:B------:R-:W2:Y:S01]  /*0220*/  LDG.E R21, desc[UR4][R14.64+-0x10] ;  /* 0xfffff0040e157981 */ /* 0x000ea2000c1e1900 */
[----:B------:R-:W-:-:S03]  /*0230*/  IMAD.WIDE.U32 R18, R2, 0x4, R12 ;  /* 0x0000000402127825 */ /* 0x000fc600078e000c */
[----:B------:R-:W3:Y:S04]  /*0240*/  LDG.E R23, desc[UR4][R14.64+-0xc] ;  /* 0xfffff4040e177981 */ /* 0x000ee8000c1e1900 */
[----:B------:R-:W3:Y:S04]  /*0250*/  LDG.E R18, desc[UR4][R18.64] ;  /* 0x0000000412127981 */ /* 0x000ee8000c1e1900 */
[----:B------:R-:W4:Y:S04]  /*0260*/  LDG.E R28, desc[UR4][R14.64+-0x8] ;  /* 0xfffff8040e1c7981 */ /* 0x000f28000c1e1900 */
[----:B------:R-:W5:Y:S01]  /*0270*/  LDG.E R29, desc[UR4][R14.64+-0x4] ;  /* 0xfffffc040e1d7981 */ /* 0x000f62000c1e1900 */
[----:B--2---:R-:W-:Y:S01]  /*0280*/  FFMA R22, R21, R22, R20 ;  /* 0x0000001615167223 */ /* 0x004fe20000000014 */
[----:B------:R-:W-:-:S06]  /*0290*/  IMAD.WIDE.U32 R20, R8, 0x4, R12 ;  /* 0x0000000408147825 */ /* 0x000fcc00078e000c */
[----:B------:R-:W4:Y:S01]  /*02a0*/  LDG.E R20, desc[UR4][R20.64] ;  /* 0x0000000414147981 */ /* 0x000f22000c1e1900 */
[----:B---3--:R-:W-:Y:S01]  /*02b0*/  FFMA R27, R23, R18, R22 ;  /* 0x00000012171b7223 */ /* 0x008fe20000000016 */
[----:B------:R-:W-:-:S06]  /*02c0*/  IMAD.WIDE.U32 R22, R10, 0x4, R12 ;  /* 0x000000040a167825 */ /* 0x000fcc00078e000c */
[----:B------:R-:W5:Y:S01]  /*02d0*/  LDG.E R22, desc[UR4][R22.64] ;  /* 0x0000000416167981 */ /* 0x000f62000c1e1900 */
[----:B------:R-:W-:-:S06]  /*02e0*/  IMAD.WIDE.U32 R18, R11, 0x4, R12 ;  /* 0x000000040b127825 */ /* 0x000fcc00078e000c */
[----:B------:R-:W2:Y:S01]  /*02f0*/  LDG.E R18, desc[UR4][R18.64] ;  /* 0x0000000412127981 */ /* 0x000ea2000c1e1900 */
[----:B----4-:R-:W-:-:S03]  /*0300*/  FFMA R27, R28, R20, R27 ;  /* 0x000000141c1b7223 */ /* 0x010fc6000000001b */
[----:B------:R-:W2:Y:S01]  /*0310*/  LDG.E R28, desc[UR4][R14.64] ;  /* 0x000000040e1c7981 */ /* 0x000ea2000c1e1900 */
[----:B------:R-:W-:-:S04]  /*0320*/  IMAD.WIDE.U32 R20, R24, 0x4, R12 ;  /* 0x0000000418147825 */ /* 0x000fc800078e000c */
[----:B-----5:R-:W-:Y:S02]  /*0330*/  FFMA R27, R29, R22, R27 ;  /* 0x000000161d1b7223 */ /* 0x020fe4000000001b */
[----:B------:R-:W3:Y:S04]  /*0340*/  LDG.E R20, desc[UR4][R20.64] ;  /* 0x0000000414147981 */ /* 0x000ee8000c1e1900 */
[----:B------:R-:W3:Y:S01]  /*0350*/  LDG.E R29, desc[UR4][R14.64+0x4] ;  /* 0x000004040e1d7981 */ /* 0x000ee2000c1e1900 */
[----:B------:R-:W-:-:S06]  /*0360*/  IMAD.WIDE.U32 R22, R25, 0x4, R12 ;  /* 0x0000000419167825 */ /* 0x000fcc00078e000c */
[----:B------:R-:W4:Y:S01]  /*0370*/  LDG.E R22, desc[UR4][R22.64] ;  /* 0x0000000416167981 */ /* 0x000f22000c1e1900 */
[----:B--2---:R-:W-:-:S03]  /*0380*/  FFMA R27, R28, R18, R27 ;  /* 0x000000121c1b7223 */ /* 0x004fc6000000001b */
[----:B------:R-:W4:Y:S01]  /*0390*/  LDG.E R28, desc[UR4][R14.64+0x8] ;  /* 0x000008040e1c7981 */ /* 0x000f22000c1e1900 */
[----:B------:R-:W-:-:S06]  /*03a0*/  IMAD.WIDE.U32 R18, R26, 0x4, R12 ;  /* 0x000000041a127825 */ /* 0x000fcc00078e000c */
[----:B------:R-:W2:Y:S01]  /*03b0*/  LDG.E R18, desc[UR4][R18.64] ;  /* 0x0000000412127981 */ /* 0x000ea2000c1e1900 */
[----:B---3--:R-:W-:-:S03]  /*03c0*/  FFMA R27, R29, R20, R27 ;  /* 0x000000141d1b7223 */ /* 0x008fc6000000001b */
[----:B------:R-:W2:Y:S01]  /*03d0*/  LDG.E R29, desc[UR4][R14.64+0xc] ;  /* 0x00000c040e1d7981 */ /* 0x000ea2000c1e1900 */
[----:B------:R-:W-:Y:S02]  /*03e0*/  IADD3 R21, P1, PT, R14, 0x20, RZ ;  /* 0x000000200e157810 */ /* 0x000fe40007f3e0ff */
[----:B------:R-:W-:Y:S01]  /*03f0*/  IADD3 R7, PT, PT, R7, 0x8, RZ ;  /* 0x0000000807077810 */ /* 0x000fe20007ffe0ff */
[C---:B------:R-:W-:Y:S01]  /*0400*/  IMAD.IADD R10, R9.reuse, 0x1, R10 ;  /* 0x00000001090a7824 */ /* 0x040fe200078e020a */
[C---:B------:R-:W-:Y:S01]  /*0410*/  IADD3 R2, PT, PT, R9.reuse, R2, RZ ;  /* 0x0000000209027210 */ /* 0x040fe20007ffe0ff */
[C---:B------:R-:W-:Y:S01]  /*0420*/  IMAD.WIDE.U32 R16, R9.reuse, 0x4, R16 ;  /* 0x0000000409107825 */ /* 0x040fe200078e0010 */
[C---:B------:R-:W-:Y:S02]  /*0430*/  IADD3 R8, PT, PT, R9.reuse, R8, RZ ;  /* 0x0000000809087210 */ /* 0x040fe40007ffe0ff */
[C---:B------:R-:W-:Y:S02]  /*0440*/  IADD3 R11, PT, PT, R9.reuse, R11, RZ ;  /* 0x0000000b090b7210 */ /* 0x040fe40007ffe0ff */
[----:B------:R-:W-:-:S02]  /*0450*/  IADD3 R24, PT, PT, R9, R24, RZ ;  /* 0x0000001809187210 */ /* 0x000fc40007ffe0ff */
[C---:B------:R-:W-:Y:S02]  /*0460*/  IADD3 R25, PT, PT, R9.reuse, R25, RZ ;  /* 0x0000001909197210 */ /* 0x040fe40007ffe0ff */
[----:B------:R-:W-:Y:S01]  /*0470*/  IADD3 R26, PT, PT, R9, R26, RZ ;  /* 0x0000001a091a7210 */ /* 0x000fe20007ffe0ff */
[----:B----4-:R-:W-:Y:S01]  /*0480*/  FFMA R27, R28, R22, R27 ;  /* 0x000000161c1b7223 */ /* 0x010fe2000000001b */
[----:B------:R-:W-:Y:S02]  /*0490*/  IADD3.X R28, PT, PT, RZ, R15, RZ, P1, !PT ;  /* 0x0000000fff1c7210 */ /* 0x000fe40000ffe4ff */
[----:B------:R-:W-:Y:S01]  /*04a0*/  ISETP.NE.AND P1, PT, R7, RZ, PT ;  /* 0x000000ff0700720c */ /* 0x000fe20003f25270 */
[----:B--2---:R-:W-:-:S12]  /*04b0*/  FFMA R20, R29, R18, R27 ;  /* 0x000000121d147223 */ /* 0x004fd8000000001b */
[----:B------:R-:W-:Y:S05]  /*04c0*/  @P1 BRA `(.L_x_2) ;  /* 0xfffffffc00481947 */ /* 0x000fea000383ffff */
.L_x_1:
[----:B------:R-:W-:Y:S05]  /*04d0*/  @!P0 BRA `(.L_x_0) ;  /* 0x00000004000c8947 */ /* 0x000fea0003800000 */
[----:B------:R-:W-:Y:S02]  /*04e0*/  ISETP.GE.U32.AND P1, PT, R4, 0x4, PT ;  /* 0x000000040400780c */ /* 0x000fe40003f26070 */
[----:B------:R-:W-:-:S04]  /*04f0*/  LOP3.LUT R21, R0, 0x3, RZ, 0xc0, !PT ;  /* 0x0000000300157812 */ /* 0x000fc800078ec0ff */
[----:B------:R-:W-:-:S07]  /*0500*/  ISETP.NE.AND P0, PT, R21, RZ, PT ;  /* 0x000000ff1500720c */ /* 0x000fce0003f05270 */
[----:B------:R-:W-:Y:S06]  /*0510*/  @!P1 BRA `(.L_x_3) ;  /* 0x0000000000789947 */ /* 0x000fec0003800000 */
[----:B------:R-:W0:Y:S01]  /*0520*/  LDC.64 R16, c[0x0][0x380] ;  /* 0x0000e000ff107b82 */ /* 0x000e220000000a00 */
[----:B------:R-:W1:Y:S01]  /*0530*/  LDCU.64 UR6, c[0x0][0x380] ;  /* 0x00007000ff0677ac */ /* 0x000e620008000a00 */
[----:B------:R-:W-:Y:S01]  /*0540*/  IMAD R19, R6, R0, R3 ;  /* 0x0000000006137224 */ /* 0x000fe200078e0203 */
[CC--:B------:R-:W-:Y:S02]  /*0550*/  IADD3 R7, PT, PT, R5.reuse, R6.reuse, RZ ;  /* 0x0000000605077210 */ /* 0x0c0fe40007ffe0ff */
[----:B------:R-:W-:Y:S02]  /*0560*/  IADD3 R2, P1, PT, R5, R6, RZ ;  /* 0x0000000605027210 */ /* 0x000fe40007f3e0ff */
[----:B------:R-:W-:Y:S01]  /*0570*/  IADD3 R11, PT, PT, R19, R0, RZ ;  /* 0x00000000130b7210 */ /* 0x000fe20007ffe0ff */
[----:B------:R-:W2:Y:S01]  /*0580*/  LDC.64 R8, c[0x0][0x388] ;  /* 0x0000e200ff087b82 */ /* 0x000ea20000000a00 */
[----:B------:R-:W-:Y:S02]  /*0590*/  IADD3.X R15, PT, PT, RZ, RZ, RZ, P1, !PT ;  /* 0x000000ffff0f7210 */ /* 0x000fe40000ffe4ff */
[----:B-1----:R-:W-:Y:S01]  /*05a0*/  LEA R10, P1, R2, UR6, 0x2 ;  /* 0x00000006020a7c11 */ /* 0x002fe2000f8210ff */
[----:B0-----:R-:W-:-:S04]  /*05b0*/  IMAD.WIDE.U32 R16, R7, 0x4, R16 ;  /* 0x0000000407107825 */ /* 0x001fc800078e0010 */
[----:B------:R-:W-:Y:S02]  /*05c0*/  IMAD.IADD R7, R11, 0x1, R0 ;  /* 0x000000010b077824 */ /* 0x000fe400078e0200 */
[----:B------:R-:W3:Y:S01]  /*05d0*/  LDG.E R17, desc[UR4][R16.64] ;  /* 0x0000000410117981 */ /* 0x000ee2000c1e1900 */
[----:B--2---:R-:W-:-:S04]  /*05e0*/  IMAD.WIDE.U32 R18, R19, 0x4, R8 ;  /* 0x0000000413127825 */ /* 0x004fc800078e0008 */
[----:B------:R-:W-:Y:S01]  /*05f0*/  IMAD.WIDE.U32 R12, R11, 0x4, R8 ;  /* 0x000000040b0c7825 */ /* 0x000fe200078e0008 */
[----:B------:R-:W-:Y:S01]  /*0600*/  LEA.HI.X R11, R2, UR7, R15, 0x2, P1 ;  /* 0x00000007020b7c11 */ /* 0x000fe200088f140f */
[----:B------:R-:W3:Y:S02]  /*0610*/  LDG.E R18, desc[UR4][R18.64] ;  /* 0x0000000412127981 */ /* 0x000ee4000c1e1900 */
[C-C-:B------:R-:W-:Y:S01]  /*0620*/  IMAD.WIDE.U32 R14, R7.reuse, 0x4, R8.reuse ;  /* 0x00000004070e7825 */ /* 0x140fe200078e0008 */
[----:B------:R-:W-:Y:S01]  /*0630*/  IADD3 R7, PT, PT, R7, R0, RZ ;  /* 0x0000000007077210 */ /* 0x000fe20007ffe0ff */
[----:B------:R-:W2:Y:S04]  /*0640*/  LDG.E R12, desc[UR4][R12.64] ;  /* 0x000000040c0c7981 */ /* 0x000ea8000c1e1900 */
[----:B------:R-:W2:Y:S01]  /*0650*/  LDG.E R2, desc[UR4][R10.64+0x4] ;  /* 0x000004040a027981 */ /* 0x000ea2000c1e1900 */
[----:B------:R-:W-:-:S03]  /*0660*/  IMAD.WIDE.U32 R8, R7, 0x4, R8 ;  /* 0x0000000407087825 */ /* 0x000fc600078e0008 */
[----:B------:R-:W4:Y:S04]  /*0670*/  LDG.E R14, desc[UR4][R14.64] ;  /* 0x000000040e0e7981 */ /* 0x000f28000c1e1900 */
[----:B------:R-:W4:Y:S04]  /*0680*/  LDG.E R7, desc[UR4][R10.64+0x8] ;  /* 0x000008040a077981 */ /* 0x000f28000c1e1900 */
[----:B------:R-:W5:Y:S04]  /*0690*/  LDG.E R23, desc[UR4][R10.64+0xc] ;  /* 0x00000c040a177981 */ /* 0x000f68000c1e1900 */
[----:B------:R-:W5:Y:S01]  /*06a0*/  LDG.E R8, desc[UR4][R8.64] ;  /* 0x0000000408087981 */ /* 0x000f62000c1e1900 */
[----:B------:R-:W-:Y:S01]  /*06b0*/  IADD3 R6, PT, PT, R6, 0x4, RZ ;  /* 0x0000000406067810 */ /* 0x000fe20007ffe0ff */
[----:B---3--:R-:W-:-:S04]  /*06c0*/  FFMA R17, R17, R18, R20 ;  /* 0x0000001211117223 */ /* 0x008fc80000000014 */
[----:B--2---:R-:W-:-:S04]  /*06d0*/  FFMA R2, R2, R12, R17 ;  /* 0x0000000c02027223 */ /* 0x004fc80000000011 */
[----:B----4-:R-:W-:-:S04]  /*06e0*/  FFMA R2, R7, R14, R2 ;  /* 0x0000000e07027223 */ /* 0x010fc80000000002 */
[----:B-----5:R-:W-:-:S07]  /*06f0*/  FFMA R20, R23, R8, R2 ;  /* 0x0000000817147223 */ /* 0x020fce0000000002 */
.L_x_3:
[----:B------:R-:W-:Y:S05]  /*0700*/  @!P0 BRA `(.L_x_0) ;  /* 0x0000000000808947 */ /* 0x000fea0003800000 */
[----:B------:R-:W-:Y:S01]  /*0710*/  ISETP.NE.AND P1, PT, R21, 0x1, PT ;  /* 0x000000011500780c */ /* 0x000fe20003f25270 */
[----:B------:R-:W0:Y:S01]  /*0720*/  LDC.64 R14, c[0x0][0x388] ;  /* 0x0000e200ff0e7b82 */ /* 0x000e220000000a00 */
[----:B------:R-:W-:-:S04]  /*0730*/  LOP3.LUT R2, R0, 0x1, RZ, 0xc0, !PT ;  /* 0x0000000100027812 */ /* 0x000fc800078ec0ff */
[----:B------:R-:W-:-:S03]  /*0740*/  ISETP.NE.U32.AND P0, PT, R2, 0x1, PT ;  /* 0x000000010200780c */ /* 0x000fc60003f05070 */
[----:B------:R-:W1:Y:S04]  /*0750*/  LDC.64 R18, c[0x0][0x380] ;  /* 0x0000e000ff127b82 */ /* 0x000e680000000a00 */
[C---:B------:R-:W-:Y:S01]  /*0760*/  @P1 IMAD R21, R6.reuse, R0, R3 ;  /* 0x0000000006151224 */ /* 0x040fe200078e0203 */
[CC--:B------:R-:W-:Y:S02]  /*0770*/  @P1 IADD3 R7, PT, PT, R5.reuse, R6.reuse, RZ ;  /* 0x0000000605071210 */ /* 0x0c0fe40007ffe0ff */
[----:B------:R-:W-:Y:S01]  /*0780*/  @P1 IADD3 R2, P2, PT, R5, R6, RZ ;  /* 0x0000000605021210 */ /* 0x000fe20007f5e0ff */
[----:B------:R-:W2:Y:S01]  /*0790*/  @P1 LDC.64 R12, c[0x0][0x380] ;  /* 0x0000e000ff0c1b82 */ /* 0x000ea20000000a00 */
[----:B------:R-:W-:Y:S02]  /*07a0*/  @P1 IADD3 R6, PT, PT, R6, 0x2, RZ ;  /* 0x0000000206061810 */ /* 0x000fe40007ffe0ff */
[----:B------:R-:W-:-:S05]  /*07b0*/  @P1 IADD3.X R4, PT, PT, RZ, RZ, RZ, P2, !PT ;  /* 0x000000ffff041210 */ /* 0x000fca00017fe4ff */
[----:B------:R-:W3:Y:S01]  /*07c0*/  LDC.64 R10, c[0x0][0x380] ;  /* 0x0000e000ff0a7b82 */ /* 0x000ee20000000a00 */
[C---:B0-----:R-:W-:Y:S01]  /*07d0*/  @P1 IMAD.WIDE.U32 R16, R21.reuse, 0x4, R14 ;  /* 0x0000000415101825 */ /* 0x041fe200078e000e */
[----:B------:R-:W-:-:S06]  /*07e0*/  @P1 IADD3 R21, PT, PT, R21, R0, RZ ;  /* 0x0000000015151210 */ /* 0x000fcc0007ffe0ff */
[----:B------:R-:W0:Y:S01]  /*07f0*/  LDC.64 R8, c[0x0][0x388] ;  /* 0x0000e200ff087b82 */ /* 0x000e220000000a00 */
[----:B-1----:R-:W-:Y:S01]  /*0800*/  @P1 IMAD.WIDE.U32 R18, R7, 0x4, R18 ;  /* 0x0000000407121825 */ /* 0x002fe200078e0012 */
[----:B------:R-:W-:Y:S01]  /*0810*/  @!P0 IADD3 R5, PT, PT, R5, R6, RZ ;  /* 0x0000000605058210 */ /* 0x000fe20007ffe0ff */
[----:B------:R-:W4:Y:S02]  /*0820*/  @P1 LDG.E R16, desc[UR4][R16.64] ;  /* 0x0000000410101981 */ /* 0x000f24000c1e1900 */
[----:B------:R-:W-:Y:S02]  /*0830*/  @P1 IMAD.WIDE.U32 R14, R21, 0x4, R14 ;  /* 0x00000004150e1825 */ /* 0x000fe400078e000e */
[----:B------:R-:W4:Y:S01]  /*0840*/  @P1 LDG.E R19, desc[UR4][R18.64] ;  /* 0x0000000412131981 */ /* 0x000f22000c1e1900 */
[----:B--2---:R-:W-:Y:S01]  /*0850*/  @P1 LEA R12, P2, R2, R12, 0x2 ;  /* 0x0000000c020c1211 */ /* 0x004fe200078410ff */
[----:B------:R-:W-:Y:S02]  /*0860*/  @!P0 IMAD R7, R6, R0, R3 ;  /* 0x0000000006078224 */ /* 0x000fe400078e0203 */
[----:B------:R-:W2:Y:S01]  /*0870*/  @P1 LDG.E R14, desc[UR4][R14.64] ;  /* 0x000000040e0e1981 */ /* 0x000ea2000c1e1900 */
[----:B------:R-:W-:Y:S01]  /*0880*/  @P1 LEA.HI.X R13, R2, R13, R4, 0x2, P2 ;  /* 0x0000000d020d1211 */ /* 0x000fe200010f1404 */
[----:B---3--:R-:W-:-:S04]  /*0890*/  @!P0 IMAD.WIDE.U32 R10, R5, 0x4, R10 ;  /* 0x00000004050a8825 */ /* 0x008fc800078e000a */
[----:B------:R-:W2:Y:S04]  /*08a0*/  @P1 LDG.E R12, desc[UR4][R12.64+0x4] ;  /* 0x000004040c0c1981 */ /* 0x000ea8000c1e1900 */
[----:B------:R-:W3:Y:S01]  /*08b0*/  @!P0 LDG.E R11, desc[UR4][R10.64] ;  /* 0x000000040a0b8981 */ /* 0x000ee2000c1e1900 */
[----:B0-----:R-:W-:-:S06]  /*08c0*/  @!P0 IMAD.WIDE.U32 R8, R7, 0x4, R8 ;  /* 0x0000000407088825 */ /* 0x001fcc00078e0008 */
[----:B------:R-:W3:Y:S01]  /*08d0*/  @!P0 LDG.E R8, desc[UR4][R8.64] ;  /* 0x0000000408088981 */ /* 0x000ee2000c1e1900 */
[----:B----4-:R-:W-:-:S04]  /*08e0*/  @P1 FFMA R19, R19, R16, R20 ;  /* 0x0000001013131223 */ /* 0x010fc80000000014 */
[----:B--2---:R-:W-:-:S04]  /*08f0*/  @P1 FFMA R20, R12, R14, R19 ;  /* 0x0000000e0c141223 */ /* 0x004fc80000000013 */
[----:B---3--:R-:W-:-:S07]  /*0900*/  @!P0 FFMA R20, R11, R8, R20 ;  /* 0x000000080b148223 */ /* 0x008fce0000000014 */
.L_x_0:
[----:B------:R-:W0:Y:S01]  /*0910*/  S2R R2, SR_TID.X ;  /* 0x0000000000027919 */ /* 0x000e220000002100 */
[----:B------:R-:W1:Y:S01]  /*0920*/  LDC.64 R4, c[0x0][0x390] ;  /* 0x0000e400ff047b82 */ /* 0x000e620000000a00 */
[----:B0-----:R-:W-:-:S04]  /*0930*/  IMAD R3, R3, R0, R2 ;  /* 0x0000000003037224 */ /* 0x001fc800078e0202 */
[----:B-1----:R-:W-:-:S05]  /*0940*/  IMAD.WIDE R2, R3, 0x4, R4 ;  /* 0x0000000403027825 */ /* 0x002fca00078e0204 */
[----:B------:R-:W-:Y:S01]  /*0950*/  STG.E desc[UR4][R2.64], R20 ;  /* 0x0000001402007986 */ /* 0x000fe2000c101904 */
[----:B------:R-:W-:Y:S05]  /*0960*/  EXIT ;  /* 0x000000000000794d */ /* 0x000fea0003800000 */
.L_x_4:
[----:B------:R-:W-:-:S00]  /*0970*/  BRA `(.L_x_4) ;  /* 0xfffffffc00fc7947 */ /* 0x000fc0000383ffff */
[----:B------:R-:W-:-:S00]  /*0980*/  NOP ;  /* 0x0000000000007918 */ /* 0x000fc00000000000 */
[----:B------:R-:W-:-:S00]  /*0990*/  NOP ;  /* 0x0000000000007918 */ /* 0x000fc00000000000 */
[----:B------:R-:W-:-:S00]  /*09a0*/  NOP ;  /* 0x0000000000007918 */ /* 0x000fc00000000000 */
[----:B------:R-:W-:-:S00]  /*09b0*/  NOP ;  /* 0x0000000000007918 */ /* 0x000fc00000000000 */
[----:B------:R-:W-:-:S00]  /*09c0*/  NOP ;  /* 0x0000000000007918 */ /* 0x000fc00000000000 */
[----:B------:R-:W-:-:S00]  /*09d0*/  NOP ;  /* 0x0000000000007918 */ /* 0x000fc00000000000 */
[----:B------:R-:W-:-:S00]  /*09e0*/  NOP ;  /* 0x0000000000007918 */ /* 0x000fc00000000000 */
[----:B------:R-:W-:-:S00]  /*09f0*/  NOP ;  /* 0x0000000000007918 */ /* 0x000fc00000000000 */
.L_x_5:


//--------------------- .nv.shared.reserved.0     --------------------------
	.section	.nv.shared.reserved.0,"aw",@nobits
	.weak		__nv_reservedSMEM_offset_0_alias
	.size		__nv_reservedSMEM_offset_0_alias, 0, 64
	.other		__nv_reservedSMEM_offset_0_alias,@"STO_CUDA_RESERVED_SHARED STV_DEFAULT"
__nv_reservedSMEM_offset_0_alias:
	.zero		0
	.zero		64


//--------------------- .nv.constant0._Z15MatrixMulKernelPfS_S_i --------------------------
	.section	.nv.constant0._Z15MatrixMulKernelPfS_S_i,"a",@progbits
	.sectionflags	@""
	.align	4
.nv.constant0._Z15MatrixMulKernelPfS_S_i:
	.zero		924


//--------------------- SYMBOLS --------------------------

	.type		.nv.reservedSmem.offset0,@object
	.size		.nv.reservedSmem.offset0,0x4
